	.headerflags	@"EF_CUDA_TEXMODE_UNIFIED EF_CUDA_64BIT_ADDRESS EF_CUDA_ACCELERATORS EF_CUDA_SM90 EF_CUDA_VIRTUAL_SM(EF_CUDA_SM90)"
	.elftype	@"ET_EXEC"


//--------------------- .nv.info                  --------------------------
	.section	.nv.info,"",@"SHT_CUDA_INFO"
	.align	4


	//----- nvinfo : EIATTR_REGCOUNT
	.align		4
        /*0000*/ 	.byte	0x04, 0x2f
        /*0002*/ 	.short	(.L_1 - .L_0)
	.align		4
.L_0:
        /*0004*/ 	.word	index@(triton_poi_fused_add_avg_pool2d_38)
        /*0008*/ 	.word	0x00000020


	//----- nvinfo : EIATTR_MIN_STACK_SIZE
	.align		4
.L_1:
        /*000c*/ 	.byte	0x04, 0x12
        /*000e*/ 	.short	(.L_3 - .L_2)
	.align		4
.L_2:
        /*0010*/ 	.word	index@(triton_poi_fused_add_avg_pool2d_38)
        /*0014*/ 	.word	0x00000000


	//----- nvinfo : EIATTR_FRAME_SIZE
	.align		4
.L_3:
        /*0018*/ 	.byte	0x04, 0x11
        /*001a*/ 	.short	(.L_5 - .L_4)
	.align		4
.L_4:
        /*001c*/ 	.word	index@(triton_poi_fused_add_avg_pool2d_38)
        /*0020*/ 	.word	0x00000000


	//----- nvinfo : EIATTR_MIN_STACK_SIZE
	.align		4
.L_5:
        /*0024*/ 	.byte	0x04, 0x12
        /*0026*/ 	.short	(.L_7 - .L_6)
	.align		4
.L_6:
        /*0028*/ 	.word	index@(triton_poi_fused_add_avg_pool2d_38)
        /*002c*/ 	.word	0x00000000
.L_7:


//--------------------- .nv.info.triton_poi_fused_add_avg_pool2d_38 --------------------------
	.section	.nv.info.triton_poi_fused_add_avg_pool2d_38,"",@"SHT_CUDA_INFO"
	.sectionflags	@""
	.align	4


	//----- nvinfo : EIATTR_CUDA_API_VERSION
	.align		4
        /*0000*/ 	.byte	0x04, 0x37
        /*0002*/ 	.short	(.L_9 - .L_8)
.L_8:
        /*0004*/ 	.word	0x0000007c


	//----- nvinfo : EIATTR_KPARAM_INFO
	.align		4
.L_9:
        /*0008*/ 	.byte	0x04, 0x17
        /*000a*/ 	.short	(.L_11 - .L_10)
.L_10:
        /*000c*/ 	.word	0x00000000
        /*0010*/ 	.short	0x0002
        /*0012*/ 	.short	0x0010
        /*0014*/ 	.byte	0x00, 0xf0, 0x11, 0x00


	//----- nvinfo : EIATTR_KPARAM_INFO
	.align		4
.L_11:
        /*0018*/ 	.byte	0x04, 0x17
        /*001a*/ 	.short	(.L_13 - .L_12)
.L_12:
        /*001c*/ 	.word	0x00000000
        /*0020*/ 	.short	0x0001
        /*0022*/ 	.short	0x0008
        /*0024*/ 	.byte	0x00, 0xf4, 0x21, 0x00


	//----- nvinfo : EIATTR_KPARAM_INFO
	.align		4
.L_13:
        /*0028*/ 	.byte	0x04, 0x17
        /*002a*/ 	.short	(.L_15 - .L_14)
.L_14:
        /*002c*/ 	.word	0x00000000
        /*0030*/ 	.short	0x0000
        /*0032*/ 	.short	0x0000
        /*0034*/ 	.byte	0x00, 0xf4, 0x21, 0x00


	//----- nvinfo : EIATTR_SPARSE_MMA_MASK
	.align		4
.L_15:
        /*0038*/ 	.byte	0x03, 0x50
        /*003a*/ 	.short	0x0000


	//----- nvinfo : EIATTR_MAXREG_COUNT
	.align		4
        /*003c*/ 	.byte	0x03, 0x1b
        /*003e*/ 	.short	0x00ff


	//----- nvinfo : EIATTR_EXIT_INSTR_OFFSETS
	.align		4
        /*0040*/ 	.byte	0x04, 0x1c
        /*0042*/ 	.short	(.L_17 - .L_16)


	//   ....[0]....
.L_16:
        /*0044*/ 	.word	0x00000bc0


	//   ....[1]....
        /*0048*/ 	.word	0x00000be0


	//----- nvinfo : EIATTR_REQNTID
	.align		4
.L_17:
        /*004c*/ 	.byte	0x04, 0x10
        /*004e*/ 	.short	(.L_19 - .L_18)
.L_18:
        /*0050*/ 	.word	0x00000080
        /*0054*/ 	.word	0x00000001
        /*0058*/ 	.word	0x00000001


	//----- nvinfo : EIATTR_CBANK_PARAM_SIZE
	.align		4
.L_19:
        /*005c*/ 	.byte	0x03, 0x19
        /*005e*/ 	.short	0x0014


	//----- nvinfo : EIATTR_PARAM_CBANK
	.align		4
        /*0060*/ 	.byte	0x04, 0x0a
        /*0062*/ 	.short	(.L_21 - .L_20)
	.align		4
.L_20:
        /*0064*/ 	.word	index@(.nv.constant0.triton_poi_fused_add_avg_pool2d_38)
        /*0068*/ 	.short	0x0210
        /*006a*/ 	.short	0x0014


	//----- nvinfo : EIATTR_SW_WAR
	.align		4
.L_21:
        /*006c*/ 	.byte	0x04, 0x36
        /*006e*/ 	.short	(.L_23 - .L_22)
.L_22:
        /*0070*/ 	.word	0x00000008
.L_23:


//--------------------- .nv.callgraph             --------------------------
	.section	.nv.callgraph,"",@"SHT_CUDA_CALLGRAPH"
	.align	4
	.sectionentsize	8
	.align		4
        /*0000*/ 	.word	0x00000000
	.align		4
        /*0004*/ 	.word	0xffffffff
	.align		4
        /*0008*/ 	.word	0x00000000
	.align		4
        /*000c*/ 	.word	0xfffffffe
	.align		4
        /*0010*/ 	.word	0x00000000
	.align		4
        /*0014*/ 	.word	0xfffffffd
	.align		4
        /*0018*/ 	.word	0x00000000
	.align		4
        /*001c*/ 	.word	0xfffffffc


//--------------------- .text.triton_poi_fused_add_avg_pool2d_38 --------------------------
	.section	.text.triton_poi_fused_add_avg_pool2d_38,"ax",@progbits
	.align	128
        .global         triton_poi_fused_add_avg_pool2d_38
        .type           triton_poi_fused_add_avg_pool2d_38,@function
        .size           triton_poi_fused_add_avg_pool2d_38,(.L_x_1 - triton_poi_fused_add_avg_pool2d_38)
        .other          triton_poi_fused_add_avg_pool2d_38,@"STO_CUDA_ENTRY STV_DEFAULT"
triton_poi_fused_add_avg_pool2d_38:
.text.triton_poi_fused_add_avg_pool2d_38:
[----:B------:R-:W0:Y:S01]  /*0000*/  LDC R1, c[0x0][0x28] ;  /* 0x00000a00ff017b82 */ /* 0x000e220000000800 */
[----:B------:R-:W1:Y:S07]  /*0010*/  S2R R0, SR_TID.X ;  /* 0x0000000000007919 */ /* 0x000e6e0000002100 */
[----:B------:R-:W2:Y:S01]  /*0020*/  LDC.64 R14, c[0x0][0x218] ;  /* 0x00008600ff0e7b82 */ /* 0x000ea20000000a00 */
[----:B------:R-:W-:Y:S01]  /*0030*/  CS2R R22, SRZ ;  /* 0x0000000000167805 */ /* 0x000fe2000001ff00 */
[----:B------:R-:W-:Y:S01]  /*0040*/  ULDC.64 UR4, c[0x0][0x208] ;  /* 0x0000820000047ab9 */ /* 0x000fe20000000a00 */
[----:B------:R-:W3:Y:S01]  /*0050*/  S2R R25, SR_CTAID.X ;  /* 0x0000000000197919 */ /* 0x000ee20000002500 */
[----:B-1----:R-:W-:Y:S01]  /*0060*/  IMAD.SHL.U32 R0, R0, 0x2, RZ ;  /* 0x0000000200007824 */ /* 0x002fe200078e00ff */
[----:B---3--:R-:W-:-:S04]  /*0070*/  SHF.R.S32.HI R2, RZ, 0x17, R25 ;  /* 0x00000017ff027819 */ /* 0x008fc80000011419 */
[----:B------:R-:W-:Y:S02]  /*0080*/  LOP3.LUT R0, R0, 0xfe, RZ, 0xc0, !PT ;  /* 0x000000fe00007812 */ /* 0x000fe400078ec0ff */
[----:B------:R-:W-:-:S03]  /*0090*/  SGXT R2, R2, 0x1 ;  /* 0x000000010202781a */ /* 0x000fc60000000200 */
[----:B------:R-:W-:-:S04]  /*00a0*/  IMAD R25, R25, 0x100, R0 ;  /* 0x0000010019197824 */ /* 0x000fc800078e0200 */
[C---:B------:R-:W-:Y:S01]  /*00b0*/  VIADD R0, R25.reuse, 0x1 ;  /* 0x0000000119007836 */ /* 0x040fe20000000000 */
[----:B------:R-:W-:Y:S01]  /*00c0*/  LEA.HI R3, R2, R25, RZ, 0x2 ;  /* 0x0000001902037211 */ /* 0x000fe200078f10ff */
[----:B------:R-:W-:-:S03]  /*00d0*/  VIADD R11, R25, 0xfffffffc ;  /* 0xfffffffc190b7836 */ /* 0x000fc60000000000 */
[----:B------:R-:W-:Y:S01]  /*00e0*/  SHF.R.S32.HI R21, RZ, 0x2, R3 ;  /* 0x00000002ff157819 */ /* 0x000fe20000011403 */
[----:B--2---:R-:W-:Y:S01]  /*00f0*/  IMAD.WIDE R10, R11, 0x4, R14 ;  /* 0x000000040b0a7825 */ /* 0x004fe200078e020e */
[----:B------:R-:W-:Y:S02]  /*0100*/  LEA.HI R2, R2, R0, RZ, 0x2 ;  /* 0x0000000002027211 */ /* 0x000fe400078f10ff */
[----:B------:R-:W-:Y:S02]  /*0110*/  LEA.HI R4, R21, R21, RZ, 0x2 ;  /* 0x0000001515047211 */ /* 0x000fe400078f10ff */
[----:B------:R-:W-:Y:S02]  /*0120*/  LOP3.LUT R5, R2, 0xfffffffc, RZ, 0xc0, !PT ;  /* 0xfffffffc02057812 */ /* 0x000fe400078ec0ff */
[----:B------:R-:W-:Y:S02]  /*0130*/  LOP3.LUT R4, R4, 0xfffffffc, RZ, 0xc0, !PT ;  /* 0xfffffffc04047812 */ /* 0x000fe400078ec0ff */
[----:B------:R-:W-:Y:S01]  /*0140*/  LOP3.LUT R2, R3, 0xfffffffc, RZ, 0xc0, !PT ;  /* 0xfffffffc03027812 */ /* 0x000fe200078ec0ff */
[----:B------:R-:W-:-:S02]  /*0150*/  IMAD.IADD R0, R0, 0x1, -R5 ;  /* 0x0000000100007824 */ /* 0x000fc400078e0a05 */
[----:B------:R-:W-:Y:S02]  /*0160*/  IMAD.IADD R21, R21, 0x1, -R4 ;  /* 0x0000000115157824 */ /* 0x000fe400078e0a04 */
[----:B------:R-:W-:-:S03]  /*0170*/  IMAD.IADD R2, R25, 0x1, -R2 ;  /* 0x0000000119027824 */ /* 0x000fc600078e0a02 */
[----:B------:R-:W-:-:S04]  /*0180*/  ISETP.GT.AND P0, PT, R21, RZ, PT ;  /* 0x000000ff1500720c */ /* 0x000fc80003f04270 */
[----:B------:R-:W-:-:S04]  /*0190*/  ISETP.GT.AND P2, PT, R0, RZ, P0 ;  /* 0x000000ff0000720c */ /* 0x000fc80000744270 */
[C---:B------:R-:W-:Y:S02]  /*01a0*/  ISETP.LT.AND P2, PT, R25.reuse, 0x400, P2 ;  /* 0x000004001900780c */ /* 0x040fe40001741270 */
[C---:B------:R-:W-:Y:S02]  /*01b0*/  ISETP.GT.AND P5, PT, R2.reuse, -0x1, P0 ;  /* 0xffffffff0200780c */ /* 0x040fe400007a4270 */
[C---:B------:R-:W-:Y:S02]  /*01c0*/  ISETP.GT.AND P6, PT, R2.reuse, RZ, P0 ;  /* 0x000000ff0200720c */ /* 0x040fe400007c4270 */
[C---:B------:R-:W-:Y:S02]  /*01d0*/  ISETP.LT.AND P5, PT, R25.reuse, 0x400, P5 ;  /* 0x000004001900780c */ /* 0x040fe40002fa1270 */
[----:B------:R-:W-:Y:S02]  /*01e0*/  ISETP.LT.U32.AND P3, PT, R2, 0x4, P0 ;  /* 0x000000040200780c */ /* 0x000fe40000761070 */
[----:B------:R-:W-:-:S03]  /*01f0*/  ISETP.LT.AND P6, PT, R25, 0x400, P6 ;  /* 0x000004001900780c */ /* 0x000fc600037c1270 */
[----:B------:R-:W2:Y:S01]  /*0200*/  @P2 LDG.E R23, desc[UR4][R10.64] ;  /* 0x000000040a172981 */ /* 0x000ea2000c1e1900 */
[C---:B------:R-:W-:Y:S02]  /*0210*/  ISETP.LT.AND P3, PT, R25.reuse, 0x400, P3 ;  /* 0x000004001900780c */ /* 0x040fe40001f61270 */
[----:B------:R-:W-:Y:S01]  /*0220*/  CS2R R4, SRZ ;  /* 0x0000000000047805 */ /* 0x000fe2000001ff00 */
[C---:B------:R-:W-:Y:S01]  /*0230*/  VIADD R9, R25.reuse, 0xfffffffb ;  /* 0xfffffffb19097836 */ /* 0x040fe20000000000 */
[----:B------:R-:W-:Y:S01]  /*0240*/  CS2R R6, SRZ ;  /* 0x0000000000067805 */ /* 0x000fe2000001ff00 */
[----:B------:R-:W-:Y:S02]  /*0250*/  VIADD R17, R25, 0xfffffffd ;  /* 0xfffffffd19117836 */ /* 0x000fe40000000000 */
[--C-:B------:R-:W-:Y:S01]  /*0260*/  IMAD.WIDE R8, R9, 0x4, R14.reuse ;  /* 0x0000000409087825 */ /* 0x100fe200078e020e */
[----:B------:R-:W3:Y:S03]  /*0270*/  @P5 LDG.E.64 R4, desc[UR4][R10.64] ;  /* 0x000000040a045981 */ /* 0x000ee6000c1e1b00 */
[----:B------:R-:W-:Y:S01]  /*0280*/  IMAD.MOV.U32 R18, RZ, RZ, RZ ;  /* 0x000000ffff127224 */ /* 0x000fe200078e00ff */
[----:B------:R1:W4:Y:S01]  /*0290*/  @P6 LDG.E R7, desc[UR4][R8.64] ;  /* 0x0000000408076981 */ /* 0x000322000c1e1900 */
[----:B------:R-:W-:-:S05]  /*02a0*/  IMAD.WIDE R16, R17, 0x4, R14 ;  /* 0x0000000411107825 */ /* 0x000fca00078e020e */
[----:B------:R5:W4:Y:S01]  /*02b0*/  @P3 LDG.E R18, desc[UR4][R16.64] ;  /* 0x0000000410123981 */ /* 0x000b22000c1e1900 */
[----:B------:R-:W-:Y:S01]  /*02c0*/  VIADD R24, R0, 0x1 ;  /* 0x0000000100187836 */ /* 0x000fe20000000000 */
[----:B------:R-:W-:Y:S01]  /*02d0*/  ISETP.GT.AND P4, PT, R21, -0x1, PT ;  /* 0xffffffff1500780c */ /* 0x000fe20003f84270 */
[C---:B------:R-:W-:Y:S01]  /*02e0*/  VIADD R13, R25.reuse, 0xfffffffe ;  /* 0xfffffffe190d7836 */ /* 0x040fe20000000000 */
[----:B-1----:R-:W-:Y:S01]  /*02f0*/  CS2R R8, SRZ ;  /* 0x0000000000087805 */ /* 0x002fe2000001ff00 */
[----:B------:R-:W-:Y:S01]  /*0300*/  VIADD R29, R25, 0xffffffff ;  /* 0xffffffff191d7836 */ /* 0x000fe20000000000 */
[----:B------:R-:W-:Y:S01]  /*0310*/  ISETP.LT.U32.AND P0, PT, R24, 0x4, P0 ;  /* 0x000000041800780c */ /* 0x000fe20000701070 */
[--C-:B------:R-:W-:Y:S01]  /*0320*/  IMAD.WIDE R12, R13, 0x4, R14.reuse ;  /* 0x000000040d0c7825 */ /* 0x100fe200078e020e */
[----:B------:R-:W-:Y:S02]  /*0330*/  ISETP.GT.AND P1, PT, R2, RZ, P4 ;  /* 0x000000ff0200720c */ /* 0x000fe40002724270 */
[----:B------:R-:W-:Y:S01]  /*0340*/  ISETP.LT.AND P0, PT, R25, 0x400, P0 ;  /* 0x000004001900780c */ /* 0x000fe20000701270 */
[----:B------:R-:W-:Y:S01]  /*0350*/  IMAD.WIDE R28, R29, 0x4, R14 ;  /* 0x000000041d1c7825 */ /* 0x000fe200078e020e */
[----:B------:R-:W-:-:S11]  /*0360*/  ISETP.LT.AND P1, PT, R25, 0x400, P1 ;  /* 0x000004001900780c */ /* 0x000fd60000f21270 */
[----:B------:R-:W4:Y:S04]  /*0370*/  @P0 LDG.E R6, desc[UR4][R12.64] ;  /* 0x000000040c060981 */ /* 0x000f28000c1e1900 */
[----:B------:R-:W4:Y:S01]  /*0380*/  @P1 LDG.E R8, desc[UR4][R28.64] ;  /* 0x000000041c081981 */ /* 0x000f22000c1e1900 */
[----:B------:R-:W-:Y:S01]  /*0390*/  IMAD.WIDE R10, R25, 0x4, R14 ;  /* 0x00000004190a7825 */ /* 0x000fe200078e020e */
[----:B0----5:R-:W-:Y:S02]  /*03a0*/  CS2R R16, SRZ ;  /* 0x0000000000107805 */ /* 0x021fe4000001ff00 */
[----:B--2---:R-:W-:Y:S02]  /*03b0*/  SEL R23, R23, RZ, P2 ;  /* 0x000000ff17177207 */ /* 0x004fe40001000000 */
[----:B------:R-:W-:-:S04]  /*03c0*/  ISETP.GT.AND P2, PT, R0, RZ, P4 ;  /* 0x000000ff0000720c */ /* 0x000fc80002744270 */
[----:B------:R-:W-:Y:S02]  /*03d0*/  ISETP.LT.AND P2, PT, R25, 0x400, P2 ;  /* 0x000004001900780c */ /* 0x000fe40001741270 */
[----:B---3--:R-:W-:Y:S02]  /*03e0*/  SEL R3, R4, RZ, P5 ;  /* 0x000000ff04037207 */ /* 0x008fe40002800000 */
[----:B------:R-:W-:Y:S02]  /*03f0*/  SEL R26, R5, RZ, P5 ;  /* 0x000000ff051a7207 */ /* 0x000fe40002800000 */
[----:B------:R-:W-:Y:S02]  /*0400*/  ISETP.GE.AND P5, PT, R25, 0x400, PT ;  /* 0x000004001900780c */ /* 0x000fe40003fa6270 */
[----:B------:R-:W-:Y:S02]  /*0410*/  LOP3.LUT R5, R21, R2, RZ, 0xfc, !PT ;  /* 0x0000000215057212 */ /* 0x000fe400078efcff */
[----:B----4-:R-:W-:-:S02]  /*0420*/  SEL R4, R7, RZ, P6 ;  /* 0x000000ff07047207 */ /* 0x010fc40003000000 */
[----:B------:R-:W-:Y:S01]  /*0430*/  ISETP.GT.AND P6, PT, R5, -0x1, !P5 ;  /* 0xffffffff0500780c */ /* 0x000fe20006fc4270 */
[----:B------:R-:W2:Y:S01]  /*0440*/  @P2 LDG.E R9, desc[UR4][R10.64] ;  /* 0x000000040a092981 */ /* 0x000ea2000c1e1900 */
[----:B------:R-:W-:Y:S02]  /*0450*/  SEL R5, R18, RZ, P3 ;  /* 0x000000ff12057207 */ /* 0x000fe40001800000 */
[----:B------:R-:W-:-:S04]  /*0460*/  ISETP.LT.U32.AND P3, PT, R2, 0x4, P4 ;  /* 0x000000040200780c */ /* 0x000fc80002761070 */
[----:B------:R-:W-:-:S05]  /*0470*/  ISETP.LT.AND P3, PT, R25, 0x400, P3 ;  /* 0x000004001900780c */ /* 0x000fca0001f61270 */
[----:B------:R-:W3:Y:S08]  /*0480*/  @P6 LDG.E.64 R16, desc[UR4][R10.64] ;  /* 0x000000040a106981 */ /* 0x000ef0000c1e1b00 */
[----:B------:R0:W4:Y:S01]  /*0490*/  @P3 LDG.E R22, desc[UR4][R10.64+0x4] ;  /* 0x000004040a163981 */ /* 0x000122000c1e1900 */
[----:B------:R-:W-:Y:S01]  /*04a0*/  VIADD R19, R21, 0x1 ;  /* 0x0000000115137836 */ /* 0x000fe20000000000 */
[----:B------:R-:W-:-:S04]  /*04b0*/  SEL R6, R6, RZ, P0 ;  /* 0x000000ff06067207 */ /* 0x000fc80000000000 */
[----:B------:R-:W-:Y:S02]  /*04c0*/  ISETP.GE.U32.AND P0, PT, R19, 0x4, PT ;  /* 0x000000041300780c */ /* 0x000fe40003f06070 */
[----:B------:R-:W-:Y:S02]  /*04d0*/  SEL R8, R8, RZ, P1 ;  /* 0x000000ff08087207 */ /* 0x000fe40000800000 */
[----:B------:R-:W-:Y:S02]  /*04e0*/  ISETP.GT.AND P1, PT, R2, RZ, !P0 ;  /* 0x000000ff0200720c */ /* 0x000fe40004724270 */
[----:B------:R-:W-:Y:S02]  /*04f0*/  ISETP.LT.U32.AND P4, PT, R24, 0x4, P4 ;  /* 0x000000041800780c */ /* 0x000fe40002781070 */
[C---:B------:R-:W-:Y:S01]  /*0500*/  ISETP.LT.AND P1, PT, R25.reuse, 0x400, P1 ;  /* 0x000004001900780c */ /* 0x040fe20000f21270 */
[C---:B------:R-:W-:Y:S01]  /*0510*/  VIADD R29, R25.reuse, 0x3 ;  /* 0x00000003191d7836 */ /* 0x040fe20000000000 */
[----:B------:R-:W-:-:S02]  /*0520*/  ISETP.LT.AND P4, PT, R25, 0x400, P4 ;  /* 0x000004001900780c */ /* 0x000fc40002781270 */
[----:B0-----:R-:W-:Y:S01]  /*0530*/  CS2R R10, SRZ ;  /* 0x00000000000a7805 */ /* 0x001fe2000001ff00 */
[----:B------:R-:W-:Y:S02]  /*0540*/  VIADD R13, R25, 0x2 ;  /* 0x00000002190d7836 */ /* 0x000fe40000000000 */
[----:B------:R-:W-:-:S04]  /*0550*/  IMAD.WIDE R28, R29, 0x4, R14 ;  /* 0x000000041d1c7825 */ /* 0x000fc800078e020e */
[----:B------:R-:W-:Y:S02]  /*0560*/  VIADD R27, R25, 0x4 ;  /* 0x00000004191b7836 */ /* 0x000fe40000000000 */
[----:B------:R-:W-:Y:S01]  /*0570*/  IMAD.MOV.U32 R7, RZ, RZ, RZ ;  /* 0x000000ffff077224 */ /* 0x000fe200078e00ff */
[----:B------:R0:W5:Y:S01]  /*0580*/  @P1 LDG.E R10, desc[UR4][R28.64] ;  /* 0x000000041c0a1981 */ /* 0x000162000c1e1900 */
[--C-:B------:R-:W-:Y:S01]  /*0590*/  IMAD.WIDE R12, R13, 0x4, R14.reuse ;  /* 0x000000040d0c7825 */ /* 0x100fe200078e020e */
[C---:B------:R-:W-:Y:S02]  /*05a0*/  LOP3.LUT R18, R19.reuse, R2, RZ, 0xfc, !PT ;  /* 0x0000000213127212 */ /* 0x040fe400078efcff */
[----:B------:R-:W-:Y:S02]  /*05b0*/  LOP3.LUT R24, R19, R24, RZ, 0xfc, !PT ;  /* 0x0000001813187212 */ /* 0x000fe400078efcff */
[----:B------:R1:W5:Y:S01]  /*05c0*/  @P4 LDG.E R7, desc[UR4][R12.64] ;  /* 0x000000040c074981 */ /* 0x000362000c1e1900 */
[----:B0-----:R-:W-:-:S04]  /*05d0*/  IMAD.WIDE R28, R27, 0x4, R14 ;  /* 0x000000041b1c7825 */ /* 0x001fc800078e020e */
[----:B------:R-:W-:Y:S01]  /*05e0*/  VIADD R27, R25, 0x5 ;  /* 0x00000005191b7836 */ /* 0x000fe20000000000 */
[----:B-1----:R-:W-:Y:S01]  /*05f0*/  CS2R R12, SRZ ;  /* 0x00000000000c7805 */ /* 0x002fe2000001ff00 */
[----:B------:R-:W-:Y:S01]  /*0600*/  FADD R23, R23, R26 ;  /* 0x0000001a17177221 */ /* 0x000fe20000000000 */
[----:B--2---:R-:W-:Y:S02]  /*0610*/  SEL R9, R9, RZ, P2 ;  /* 0x000000ff09097207 */ /* 0x004fe40001000000 */
[----:B------:R-:W-:Y:S02]  /*0620*/  ISETP.GT.AND P2, PT, R0, RZ, !P0 ;  /* 0x000000ff0000720c */ /* 0x000fe40004744270 */
[----:B------:R-:W-:Y:S02]  /*0630*/  ISETP.GT.AND P0, PT, R2, -0x1, !P0 ;  /* 0xffffffff0200780c */ /* 0x000fe40004704270 */
[C---:B------:R-:W-:Y:S02]  /*0640*/  ISETP.LT.AND P2, PT, R25.reuse, 0x400, P2 ;  /* 0x000004001900780c */ /* 0x040fe40001741270 */
[----:B------:R-:W-:-:S02]  /*0650*/  ISETP.LT.AND P0, PT, R25, 0x400, P0 ;  /* 0x000004001900780c */ /* 0x000fc40000701270 */
[----:B---3--:R-:W-:Y:S02]  /*0660*/  SEL R16, R16, RZ, P6 ;  /* 0x000000ff10107207 */ /* 0x008fe40003000000 */
[----:B------:R-:W-:Y:S02]  /*0670*/  SEL R20, R17, RZ, P6 ;  /* 0x000000ff11147207 */ /* 0x000fe40003000000 */
[----:B------:R-:W-:Y:S01]  /*0680*/  ISETP.LT.U32.AND P6, PT, R18, 0x4, !P5 ;  /* 0x000000041200780c */ /* 0x000fe20006fc1070 */
[----:B------:R-:W-:-:S04]  /*0690*/  IMAD.WIDE R18, R27, 0x4, R14 ;  /* 0x000000041b127825 */ /* 0x000fc800078e020e */
[----:B------:R-:W2:Y:S01]  /*06a0*/  @P2 LDG.E R11, desc[UR4][R28.64] ;  /* 0x000000041c0b2981 */ /* 0x000ea2000c1e1900 */
[----:B----4-:R-:W-:Y:S01]  /*06b0*/  SEL R22, R22, RZ, P3 ;  /* 0x000000ff16167207 */ /* 0x010fe20001800000 */
[C---:B------:R-:W-:Y:S01]  /*06c0*/  VIADD R27, R2.reuse, 0x2 ;  /* 0x00000002021b7836 */ /* 0x040fe20000000000 */
[C---:B------:R-:W-:Y:S01]  /*06d0*/  ISETP.GE.AND P3, PT, R2.reuse, 0x3, PT ;  /* 0x000000030200780c */ /* 0x040fe20003f66270 */
[----:B------:R0:W3:Y:S03]  /*06e0*/  @P0 LDG.E.64 R12, desc[UR4][R28.64] ;  /* 0x000000041c0c0981 */ /* 0x0000e6000c1e1b00 */
[----:B0-----:R-:W-:Y:S02]  /*06f0*/  SEL R28, R27, RZ, !P3 ;  /* 0x000000ff1b1c7207 */ /* 0x001fe40005800000 */
[----:B------:R-:W-:-:S03]  /*0700*/  ISETP.GT.AND P3, PT, R2, 0x2, PT ;  /* 0x000000020200780c */ /* 0x000fc60003f64270 */
[----:B------:R-:W-:-:S10]  /*0710*/  VIADD R27, R28, 0x5 ;  /* 0x000000051c1b7836 */ /* 0x000fd40000000000 */
[----:B------:R-:W-:Y:S01]  /*0720*/  @!P3 IMAD.MOV R27, RZ, RZ, R28 ;  /* 0x000000ffff1bb224 */ /* 0x000fe200078e021c */
[C---:B------:R-:W-:Y:S01]  /*0730*/  ISETP.GE.AND P3, PT, R0.reuse, 0x3, PT ;  /* 0x000000030000780c */ /* 0x040fe20003f66270 */
[----:B------:R-:W-:-:S05]  /*0740*/  VIADD R28, R0, 0x2 ;  /* 0x00000002001c7836 */ /* 0x000fca0000000000 */
[----:B------:R-:W-:Y:S02]  /*0750*/  SEL R28, R28, RZ, !P3 ;  /* 0x000000ff1c1c7207 */ /* 0x000fe40005800000 */
[----:B------:R-:W-:Y:S01]  /*0760*/  ISETP.GT.AND P3, PT, R0, 0x2, PT ;  /* 0x000000020000780c */ /* 0x000fe20003f64270 */
[----:B------:R-:W-:Y:S02]  /*0770*/  IMAD.MOV.U32 R17, RZ, RZ, RZ ;  /* 0x000000ffff117224 */ /* 0x000fe400078e00ff */
[----:B------:R-:W-:-:S04]  /*0780*/  VIADD R29, R28, 0x5 ;  /* 0x000000051c1d7836 */ /* 0x000fc80000000000 */
[----:B------:R0:W4:Y:S06]  /*0790*/  @P6 LDG.E R17, desc[UR4][R18.64] ;  /* 0x0000000412116981 */ /* 0x00012c000c1e1900 */
[----:B------:R-:W-:Y:S01]  /*07a0*/  @!P3 IMAD.MOV R29, RZ, RZ, R28 ;  /* 0x000000ffff1db224 */ /* 0x000fe200078e021c */
[C---:B------:R-:W-:Y:S01]  /*07b0*/  ISETP.GE.AND P3, PT, R21.reuse, 0x3, PT ;  /* 0x000000031500780c */ /* 0x040fe20003f66270 */
[----:B0-----:R-:W-:-:S05]  /*07c0*/  VIADD R18, R21, 0x2 ;  /* 0x0000000215127836 */ /* 0x001fca0000000000 */
[----:B------:R-:W-:Y:S02]  /*07d0*/  SEL R18, R18, RZ, !P3 ;  /* 0x000000ff12127207 */ /* 0x000fe40005800000 */
[----:B------:R-:W-:Y:S01]  /*07e0*/  ISETP.GT.AND P3, PT, R21, 0x2, PT ;  /* 0x000000021500780c */ /* 0x000fe20003f64270 */
[----:B------:R-:W-:Y:S02]  /*07f0*/  VIADD R19, R25, 0x6 ;  /* 0x0000000619137836 */ /* 0x000fe40000000000 */
[----:B------:R-:W-:Y:S02]  /*0800*/  VIADD R26, R18, 0x5 ;  /* 0x00000005121a7836 */ /* 0x000fe40000000000 */
[----:B------:R-:W-:Y:S01]  /*0810*/  IMAD.WIDE R14, R19, 0x4, R14 ;  /* 0x00000004130e7825 */ /* 0x000fe200078e020e */
[----:B------:R-:W-:-:S07]  /*0820*/  IADD3 R19, R27, -R2, -R21 ;  /* 0x800000021b137210 */ /* 0x000fce0007ffe815 */
[----:B------:R-:W-:-:S04]  /*0830*/  @!P3 IMAD.MOV R26, RZ, RZ, R18 ;  /* 0x000000ffff1ab224 */ /* 0x000fc800078e0212 */
[----:B------:R-:W-:Y:S01]  /*0840*/  IMAD.IADD R18, R26, 0x1, -R21 ;  /* 0x000000011a127824 */ /* 0x000fe200078e0a15 */
[----:B------:R-:W-:-:S05]  /*0850*/  IADD3 R19, R19, 0x1, R26 ;  /* 0x0000000113137810 */ /* 0x000fca0007ffe01a */
[----:B------:R-:W-:Y:S01]  /*0860*/  IMAD R27, R18, R27, R19 ;  /* 0x0000001b121b7224 */ /* 0x000fe200078e0213 */
[----:B------:R-:W-:-:S04]  /*0870*/  IADD3 R19, R29, -R0, -R21 ;  /* 0x800000001d137210 */ /* 0x000fc80007ffe815 */
[----:B------:R-:W-:Y:S02]  /*0880*/  IADD3 R19, R19, 0x1, R26 ;  /* 0x0000000113137810 */ /* 0x000fe40007ffe01a */
[----:B------:R-:W-:-:S03]  /*0890*/  ISETP.LT.U32.AND P3, PT, R24, 0x4, !P5 ;  /* 0x000000041800780c */ /* 0x000fc60006f61070 */
[----:B------:R-:W-:Y:S02]  /*08a0*/  IMAD R29, R18, R29, R19 ;  /* 0x0000001d121d7224 */ /* 0x000fe400078e0213 */
[----:B------:R-:W0:Y:S01]  /*08b0*/  LDC.64 R18, c[0x0][0x210] ;  /* 0x00008400ff127b82 */ /* 0x000e220000000a00 */
[----:B------:R-:W-:-:S07]  /*08c0*/  IMAD.MOV.U32 R24, RZ, RZ, RZ ;  /* 0x000000ffff187224 */ /* 0x000fce00078e00ff */
[----:B------:R1:W4:Y:S02]  /*08d0*/  @P3 LDG.E R24, desc[UR4][R14.64] ;  /* 0x000000040e183981 */ /* 0x000324000c1e1900 */
[----:B-1----:R-:W-:Y:S01]  /*08e0*/  CS2R R14, SRZ ;  /* 0x00000000000e7805 */ /* 0x002fe2000001ff00 */
[----:B0-----:R-:W-:-:S05]  /*08f0*/  IMAD.WIDE R18, R25, 0x4, R18 ;  /* 0x0000000419127825 */ /* 0x001fca00078e0212 */
[----:B------:R-:W4:Y:S01]  /*0900*/  @!P5 LDG.E.64 R14, desc[UR4][R18.64] ;  /* 0x00000004120ed981 */ /* 0x000f22000c1e1b00 */
[----:B------:R-:W-:-:S04]  /*0910*/  IMAD.IADD R21, R21, 0x1, -R26 ;  /* 0x0000000115157824 */ /* 0x000fc800078e0a1a */
[-C--:B------:R-:W-:Y:S02]  /*0920*/  IMAD R0, R0, R21.reuse, R29 ;  /* 0x0000001500007224 */ /* 0x080fe400078e021d */
[----:B------:R-:W-:Y:S02]  /*0930*/  IMAD R2, R2, R21, R27 ;  /* 0x0000001502027224 */ /* 0x000fe400078e021b */
[----:B------:R-:W-:Y:S01]  /*0940*/  FADD R4, R4, R3 ;  /* 0x0000000304047221 */ /* 0x000fe20000000000 */
[----:B------:R-:W-:Y:S02]  /*0950*/  I2FP.F32.S32 R0, R0 ;  /* 0x0000000000007245 */ /* 0x000fe40000201400 */
[----:B------:R-:W-:Y:S02]  /*0960*/  I2FP.F32.S32 R2, R2 ;  /* 0x0000000200027245 */ /* 0x000fe40000201400 */
[----:B-----5:R-:W-:Y:S01]  /*0970*/  SEL R7, R7, RZ, P4 ;  /* 0x000000ff07077207 */ /* 0x020fe20002000000 */
[----:B------:R-:W-:Y:S01]  /*0980*/  FADD R5, R4, R5 ;  /* 0x0000000504057221 */ /* 0x000fe20000000000 */
[----:B------:R-:W-:Y:S01]  /*0990*/  FSETP.GT.AND P4, PT, |R0|, 8.50705917302346158658e+37, PT ;  /* 0x7e8000000000780b */ /* 0x000fe20003f84200 */
[----:B------:R-:W-:Y:S01]  /*09a0*/  FADD R6, R23, R6 ;  /* 0x0000000617067221 */ /* 0x000fe20000000000 */
[----:B------:R-:W-:Y:S01]  /*09b0*/  SEL R10, R10, RZ, P1 ;  /* 0x000000ff0a0a7207 */ /* 0x000fe20000800000 */
[----:B------:R-:W-:Y:S01]  /*09c0*/  FADD R5, R5, R8 ;  /* 0x0000000805057221 */ /* 0x000fe20000000000 */
[----:B------:R-:W-:Y:S01]  /*09d0*/  FSETP.GEU.AND P1, PT, |R0|, 1.175494350822287508e-38, PT ;  /* 0x008000000000780b */ /* 0x000fe20003f2e200 */
[----:B------:R-:W-:-:S02]  /*09e0*/  FADD R9, R6, R9 ;  /* 0x0000000906097221 */ /* 0x000fc40000000000 */
[----:B------:R-:W-:Y:S02]  /*09f0*/  FADD R5, R5, R16 ;  /* 0x0000001005057221 */ /* 0x000fe40000000000 */
[----:B------:R-:W-:Y:S02]  /*0a00*/  FADD R20, R9, R20 ;  /* 0x0000001409147221 */ /* 0x000fe40000000000 */
[----:B------:R-:W-:Y:S02]  /*0a10*/  FADD R5, R5, R22 ;  /* 0x0000001605057221 */ /* 0x000fe40000000000 */
[----:B------:R-:W-:Y:S01]  /*0a20*/  @P4 FMUL R0, R0, 0.25 ;  /* 0x3e80000000004820 */ /* 0x000fe20000400000 */
[----:B------:R-:W-:Y:S01]  /*0a30*/  FADD R20, R20, R7 ;  /* 0x0000000714147221 */ /* 0x000fe20000000000 */
[----:B------:R-:W-:Y:S02]  /*0a40*/  FADD R5, R5, R10 ;  /* 0x0000000a05057221 */ /* 0x000fe40000000000 */
[----:B------:R-:W-:-:S06]  /*0a50*/  @!P1 FMUL R0, R0, 16777216 ;  /* 0x4b80000000009820 */ /* 0x000fcc0000400000 */
[----:B------:R-:W0:Y:S01]  /*0a60*/  MUFU.RCP R0, R0 ;  /* 0x0000000000007308 */ /* 0x000e220000001000 */
[----:B--2---:R-:W-:Y:S02]  /*0a70*/  SEL R11, R11, RZ, P2 ;  /* 0x000000ff0b0b7207 */ /* 0x004fe40001000000 */
[----:B------:R-:W-:Y:S02]  /*0a80*/  FSETP.GT.AND P2, PT, |R2|, 8.50705917302346158658e+37, PT ;  /* 0x7e8000000200780b */ /* 0x000fe40003f44200 */
[----:B---3--:R-:W-:Y:S02]  /*0a90*/  SEL R12, R12, RZ, P0 ;  /* 0x000000ff0c0c7207 */ /* 0x008fe40000000000 */
[----:B------:R-:W-:Y:S02]  /*0aa0*/  SEL R13, R13, RZ, P0 ;  /* 0x000000ff0d0d7207 */ /* 0x000fe40000000000 */
[----:B------:R-:W-:Y:S01]  /*0ab0*/  FSETP.GEU.AND P0, PT, |R2|, 1.175494350822287508e-38, PT ;  /* 0x008000000200780b */ /* 0x000fe20003f0e200 */
[----:B------:R-:W-:-:S06]  /*0ac0*/  FADD R20, R20, R11 ;  /* 0x0000000b14147221 */ /* 0x000fcc0000000000 */
[----:B------:R-:W-:Y:S01]  /*0ad0*/  @P2 FMUL R2, R2, 0.25 ;  /* 0x3e80000002022820 */ /* 0x000fe20000400000 */
[----:B------:R-:W-:Y:S01]  /*0ae0*/  FADD R13, R20, R13 ;  /* 0x0000000d140d7221 */ /* 0x000fe20000000000 */
[----:B------:R-:W-:-:S04]  /*0af0*/  FADD R12, R5, R12 ;  /* 0x0000000c050c7221 */ /* 0x000fc80000000000 */
[----:B------:R-:W-:-:S04]  /*0b00*/  @!P0 FMUL R2, R2, 16777216 ;  /* 0x4b80000002028820 */ /* 0x000fc80000400000 */
[----:B------:R-:W1:Y:S01]  /*0b10*/  MUFU.RCP R5, R2 ;  /* 0x0000000200057308 */ /* 0x000e620000001000 */
[----:B----4-:R-:W-:-:S05]  /*0b20*/  SEL R17, R17, RZ, P6 ;  /* 0x000000ff11117207 */ /* 0x010fca0003000000 */
[----:B------:R-:W-:-:S04]  /*0b30*/  FADD R3, R12, R17 ;  /* 0x000000110c037221 */ /* 0x000fc80000000000 */
[----:B------:R-:W-:-:S04]  /*0b40*/  @P2 FMUL R3, R3, 0.25 ;  /* 0x3e80000003032820 */ /* 0x000fc80000400000 */
[----:B------:R-:W-:Y:S01]  /*0b50*/  @!P0 FMUL R3, R3, 16777216 ;  /* 0x4b80000003038820 */ /* 0x000fe20000400000 */
[----:B------:R-:W-:-:S05]  /*0b60*/  SEL R24, R24, RZ, P3 ;  /* 0x000000ff18187207 */ /* 0x000fca0001800000 */
[----:B------:R-:W-:-:S04]  /*0b70*/  FADD R24, R13, R24 ;  /* 0x000000180d187221 */ /* 0x000fc80000000000 */
[----:B------:R-:W-:-:S04]  /*0b80*/  @P4 FMUL R24, R24, 0.25 ;  /* 0x3e80000018184820 */ /* 0x000fc80000400000 */
[----:B------:R-:W-:-:S04]  /*0b90*/  @!P1 FMUL R24, R24, 16777216 ;  /* 0x4b80000018189820 */ /* 0x000fc80000400000 */
[----:B0-----:R-:W-:Y:S01]  /*0ba0*/  FFMA R15, R0, R24, R15 ;  /* 0x00000018000f7223 */ /* 0x001fe2000000000f */
[----:B-1----:R-:W-:Y:S01]  /*0bb0*/  FFMA R14, R5, R3, R14 ;  /* 0x00000003050e7223 */ /* 0x002fe2000000000e */
[----:B------:R-:W-:Y:S06]  /*0bc0*/  @P5 EXIT ;  /* 0x000000000000594d */ /* 0x000fec0003800000 */
[----:B------:R-:W-:Y:S01]  /*0bd0*/  STG.E.64 desc[UR4][R18.64], R14 ;  /* 0x0000000e12007986 */ /* 0x000fe2000c101b04 */
[----:B------:R-:W-:Y:S05]  /*0be0*/  EXIT ;  /* 0x000000000000794d */ /* 0x000fea0003800000 */
.L_x_0:
[----:B------:R-:W-:-:S00]  /*0bf0*/  BRA `(.L_x_0) ;  /* 0xfffffffc00fc7947 */ /* 0x000fc0000383ffff */
[----:B------:R-:W-:-:S00]  /*0c00*/  NOP ;  /* 0x0000000000007918 */ /* 0x000fc00000000000 */
[----:B------:R-:W-:-:S00]  /*0c10*/  NOP ;  /* 0x0000000000007918 */ /* 0x000fc00000000000 */
[----:B------:R-:W-:-:S00]  /*0c20*/  NOP ;  /* 0x0000000000007918 */ /* 0x000fc00000000000 */
[----:B------:R-:W-:-:S00]  /*0c30*/  NOP ;  /* 0x0000000000007918 */ /* 0x000fc00000000000 */
[----:B------:R-:W-:-:S00]  /*0c40*/  NOP ;  /* 0x0000000000007918 */ /* 0x000fc00000000000 */
[----:B------:R-:W-:-:S00]  /*0c50*/  NOP ;  /* 0x0000000000007918 */ /* 0x000fc00000000000 */
[----:B------:R-:W-:-:S00]  /*0c60*/  NOP ;  /* 0x0000000000007918 */ /* 0x000fc00000000000 */
[----:B------:R-:W-:-:S00]  /*0c70*/  NOP ;  /* 0x0000000000007918 */ /* 0x000fc00000000000 */
.L_x_1:


//--------------------- .nv.constant0.triton_poi_fused_add_avg_pool2d_38 --------------------------
	.section	.nv.constant0.triton_poi_fused_add_avg_pool2d_38,"a",@progbits
	.sectionflags	@""
	.align	4
.nv.constant0.triton_poi_fused_add_avg_pool2d_38:
	.zero		548
